	.headerflags	@"EF_CUDA_TEXMODE_UNIFIED EF_CUDA_64BIT_ADDRESS EF_CUDA_ACCELERATORS EF_CUDA_SM90 EF_CUDA_VIRTUAL_SM(EF_CUDA_SM90)"
	.elftype	@"ET_EXEC"


//--------------------- .nv.info                  --------------------------
	.section	.nv.info,"",@"SHT_CUDA_INFO"
	.align	4


	//----- nvinfo : EIATTR_REGCOUNT
	.align		4
        /*0000*/ 	.byte	0x04, 0x2f
        /*0002*/ 	.short	(.L_1 - .L_0)
	.align		4
.L_0:
        /*0004*/ 	.word	index@(triton_poi_fused_max_pool2d_with_indices_17)
        /*0008*/ 	.word	0x00000017


	//----- nvinfo : EIATTR_MIN_STACK_SIZE
	.align		4
.L_1:
        /*000c*/ 	.byte	0x04, 0x12
        /*000e*/ 	.short	(.L_3 - .L_2)
	.align		4
.L_2:
        /*0010*/ 	.word	index@(triton_poi_fused_max_pool2d_with_indices_17)
        /*0014*/ 	.word	0x00000000


	//----- nvinfo : EIATTR_FRAME_SIZE
	.align		4
.L_3:
        /*0018*/ 	.byte	0x04, 0x11
        /*001a*/ 	.short	(.L_5 - .L_4)
	.align		4
.L_4:
        /*001c*/ 	.word	index@(triton_poi_fused_max_pool2d_with_indices_17)
        /*0020*/ 	.word	0x00000000


	//----- nvinfo : EIATTR_MIN_STACK_SIZE
	.align		4
.L_5:
        /*0024*/ 	.byte	0x04, 0x12
        /*0026*/ 	.short	(.L_7 - .L_6)
	.align		4
.L_6:
        /*0028*/ 	.word	index@(triton_poi_fused_max_pool2d_with_indices_17)
        /*002c*/ 	.word	0x00000000
.L_7:


//--------------------- .nv.info.triton_poi_fused_max_pool2d_with_indices_17 --------------------------
	.section	.nv.info.triton_poi_fused_max_pool2d_with_indices_17,"",@"SHT_CUDA_INFO"
	.sectionflags	@""
	.align	4


	//----- nvinfo : EIATTR_CUDA_API_VERSION
	.align		4
        /*0000*/ 	.byte	0x04, 0x37
        /*0002*/ 	.short	(.L_9 - .L_8)
.L_8:
        /*0004*/ 	.word	0x0000007c


	//----- nvinfo : EIATTR_KPARAM_INFO
	.align		4
.L_9:
        /*0008*/ 	.byte	0x04, 0x17
        /*000a*/ 	.short	(.L_11 - .L_10)
.L_10:
        /*000c*/ 	.word	0x00000000
        /*0010*/ 	.short	0x0003
        /*0012*/ 	.short	0x0018
        /*0014*/ 	.byte	0x00, 0xf0, 0x11, 0x00


	//----- nvinfo : EIATTR_KPARAM_INFO
	.align		4
.L_11:
        /*0018*/ 	.byte	0x04, 0x17
        /*001a*/ 	.short	(.L_13 - .L_12)
.L_12:
        /*001c*/ 	.word	0x00000000
        /*0020*/ 	.short	0x0002
        /*0022*/ 	.short	0x0010
        /*0024*/ 	.byte	0x00, 0xf4, 0x21, 0x00


	//----- nvinfo : EIATTR_KPARAM_INFO
	.align		4
.L_13:
        /*0028*/ 	.byte	0x04, 0x17
        /*002a*/ 	.short	(.L_15 - .L_14)
.L_14:
        /*002c*/ 	.word	0x00000000
        /*0030*/ 	.short	0x0001
        /*0032*/ 	.short	0x0008
        /*0034*/ 	.byte	0x00, 0xf4, 0x21, 0x00


	//----- nvinfo : EIATTR_KPARAM_INFO
	.align		4
.L_15:
        /*0038*/ 	.byte	0x04, 0x17
        /*003a*/ 	.short	(.L_17 - .L_16)
.L_16:
        /*003c*/ 	.word	0x00000000
        /*0040*/ 	.short	0x0000
        /*0042*/ 	.short	0x0000
        /*0044*/ 	.byte	0x00, 0xf4, 0x21, 0x00


	//----- nvinfo : EIATTR_SPARSE_MMA_MASK
	.align		4
.L_17:
        /*0048*/ 	.byte	0x03, 0x50
        /*004a*/ 	.short	0x0000


	//----- nvinfo : EIATTR_MAXREG_COUNT
	.align		4
        /*004c*/ 	.byte	0x03, 0x1b
        /*004e*/ 	.short	0x00ff


	//----- nvinfo : EIATTR_EXIT_INSTR_OFFSETS
	.align		4
        /*0050*/ 	.byte	0x04, 0x1c
        /*0052*/ 	.short	(.L_19 - .L_18)


	//   ....[0]....
.L_18:
        /*0054*/ 	.word	0x000004e0


	//   ....[1]....
        /*0058*/ 	.word	0x00000500


	//----- nvinfo : EIATTR_REQNTID
	.align		4
.L_19:
        /*005c*/ 	.byte	0x04, 0x10
        /*005e*/ 	.short	(.L_21 - .L_20)
.L_20:
        /*0060*/ 	.word	0x00000080
        /*0064*/ 	.word	0x00000001
        /*0068*/ 	.word	0x00000001


	//----- nvinfo : EIATTR_CBANK_PARAM_SIZE
	.align		4
.L_21:
        /*006c*/ 	.byte	0x03, 0x19
        /*006e*/ 	.short	0x001c


	//----- nvinfo : EIATTR_PARAM_CBANK
	.align		4
        /*0070*/ 	.byte	0x04, 0x0a
        /*0072*/ 	.short	(.L_23 - .L_22)
	.align		4
.L_22:
        /*0074*/ 	.word	index@(.nv.constant0.triton_poi_fused_max_pool2d_with_indices_17)
        /*0078*/ 	.short	0x0210
        /*007a*/ 	.short	0x001c


	//----- nvinfo : EIATTR_SW_WAR
	.align		4
.L_23:
        /*007c*/ 	.byte	0x04, 0x36
        /*007e*/ 	.short	(.L_25 - .L_24)
.L_24:
        /*0080*/ 	.word	0x00000008
.L_25:


//--------------------- .nv.callgraph             --------------------------
	.section	.nv.callgraph,"",@"SHT_CUDA_CALLGRAPH"
	.align	4
	.sectionentsize	8
	.align		4
        /*0000*/ 	.word	0x00000000
	.align		4
        /*0004*/ 	.word	0xffffffff
	.align		4
        /*0008*/ 	.word	0x00000000
	.align		4
        /*000c*/ 	.word	0xfffffffe
	.align		4
        /*0010*/ 	.word	0x00000000
	.align		4
        /*0014*/ 	.word	0xfffffffd
	.align		4
        /*0018*/ 	.word	0x00000000
	.align		4
        /*001c*/ 	.word	0xfffffffc


//--------------------- .text.triton_poi_fused_max_pool2d_with_indices_17 --------------------------
	.section	.text.triton_poi_fused_max_pool2d_with_indices_17,"ax",@progbits
	.align	128
        .global         triton_poi_fused_max_pool2d_with_indices_17
        .type           triton_poi_fused_max_pool2d_with_indices_17,@function
        .size           triton_poi_fused_max_pool2d_with_indices_17,(.L_x_1 - triton_poi_fused_max_pool2d_with_indices_17)
        .other          triton_poi_fused_max_pool2d_with_indices_17,@"STO_CUDA_ENTRY STV_DEFAULT"
triton_poi_fused_max_pool2d_with_indices_17:
.text.triton_poi_fused_max_pool2d_with_indices_17:
[----:B------:R-:W0:Y:S02]  /*0000*/  LDC R1, c[0x0][0x28] ;  /* 0x00000a00ff017b82 */ /* 0x000e240000000800 */
[----:B------:R-:W1:Y:S01]  /*0010*/  S2R R0, SR_TID.X ;  /* 0x0000000000007919 */ /* 0x000e620000002100 */
[----:B------:R-:W-:Y:S01]  /*0020*/  ULDC.64 UR4, c[0x0][0x208] ;  /* 0x0000820000047ab9 */ /* 0x000fe20000000a00 */
[----:B------:R-:W2:Y:S01]  /*0030*/  S2R R3, SR_CTAID.X ;  /* 0x0000000000037919 */ /* 0x000ea20000002500 */
[----:B------:R-:W-:Y:S01]  /*0040*/  CS2R R18, SRZ ;  /* 0x0000000000127805 */ /* 0x000fe2000001ff00 */
[----:B------:R-:W-:Y:S01]  /*0050*/  IMAD.MOV.U32 R20, RZ, RZ, RZ ;  /* 0x000000ffff147224 */ /* 0x000fe200078e00ff */
[----:B------:R-:W-:Y:S01]  /*0060*/  ULDC.64 UR6, c[0x0][0x220] ;  /* 0x0000880000067ab9 */ /* 0x000fe20000000a00 */
[----:B-1----:R-:W-:Y:S01]  /*0070*/  IMAD.SHL.U32 R0, R0, 0x2, RZ ;  /* 0x0000000200007824 */ /* 0x002fe200078e00ff */
[----:B--2---:R-:W-:-:S04]  /*0080*/  SHF.R.S32.HI R7, RZ, 0x17, R3 ;  /* 0x00000017ff077819 */ /* 0x004fc80000011403 */
[----:B------:R-:W-:Y:S02]  /*0090*/  LOP3.LUT R0, R0, 0xfe, RZ, 0xc0, !PT ;  /* 0x000000fe00007812 */ /* 0x000fe400078ec0ff */
[----:B------:R-:W-:-:S03]  /*00a0*/  SGXT R7, R7, 0x1 ;  /* 0x000000010707781a */ /* 0x000fc60000000200 */
[----:B------:R-:W-:Y:S02]  /*00b0*/  IMAD R0, R3, 0x100, R0 ;  /* 0x0000010003007824 */ /* 0x000fe400078e0200 */
[----:B------:R-:W1:Y:S02]  /*00c0*/  LDC.64 R2, c[0x0][0x210] ;  /* 0x00008400ff027b82 */ /* 0x000e640000000a00 */
[C---:B------:R-:W-:Y:S01]  /*00d0*/  VIADD R4, R0.reuse, 0x1 ;  /* 0x0000000100047836 */ /* 0x040fe20000000000 */
[----:B------:R-:W-:Y:S02]  /*00e0*/  SHF.R.S32.HI R5, RZ, 0x1f, R0 ;  /* 0x0000001fff057819 */ /* 0x000fe40000011400 */
[----:B------:R-:W-:Y:S02]  /*00f0*/  ISETP.GE.AND P0, PT, R0, 0x900, PT ;  /* 0x000009000000780c */ /* 0x000fe40003f06270 */
[----:B------:R-:W-:Y:S02]  /*0100*/  LEA.HI R5, R5, R0, RZ, 0x2 ;  /* 0x0000000005057211 */ /* 0x000fe400078f10ff */
[----:B------:R-:W-:-:S03]  /*0110*/  LEA.HI R7, R7, R4, RZ, 0x2 ;  /* 0x0000000407077211 */ /* 0x000fc600078f10ff */
[----:B------:R-:W-:Y:S01]  /*0120*/  IMAD.SHL.U32 R6, R5, 0x4, RZ ;  /* 0x0000000405067824 */ /* 0x000fe200078e00ff */
[----:B------:R-:W-:Y:S02]  /*0130*/  LOP3.LUT R7, R7, 0x7ffffffc, RZ, 0xc0, !PT ;  /* 0x7ffffffc07077812 */ /* 0x000fe400078ec0ff */
[----:B------:R-:W-:Y:S02]  /*0140*/  LOP3.LUT R5, R5, 0x7ffffffc, RZ, 0xc0, !PT ;  /* 0x7ffffffc05057812 */ /* 0x000fe400078ec0ff */
[----:B------:R-:W-:Y:S01]  /*0150*/  LOP3.LUT R9, R6, 0xfffffff0, RZ, 0xc0, !PT ;  /* 0xfffffff006097812 */ /* 0x000fe200078ec0ff */
[----:B------:R-:W-:Y:S02]  /*0160*/  IMAD.IADD R7, R4, 0x1, -R7 ;  /* 0x0000000104077824 */ /* 0x000fe400078e0a07 */
[----:B------:R-:W-:Y:S02]  /*0170*/  IMAD.IADD R8, R0, 0x1, -R5 ;  /* 0x0000000100087824 */ /* 0x000fe400078e0a05 */
[--C-:B------:R-:W-:Y:S01]  /*0180*/  IMAD R17, R7, 0x2, R9.reuse ;  /* 0x0000000207117824 */ /* 0x100fe200078e0209 */
[----:B------:R-:W-:Y:S01]  /*0190*/  CS2R R6, SRZ ;  /* 0x0000000000067805 */ /* 0x000fe2000001ff00 */
[----:B------:R-:W-:-:S02]  /*01a0*/  IMAD R9, R8, 0x2, R9 ;  /* 0x0000000208097824 */ /* 0x000fc400078e0209 */
[----:B-1----:R-:W-:-:S04]  /*01b0*/  IMAD.WIDE R4, R17, 0x4, R2 ;  /* 0x0000000411047825 */ /* 0x002fc800078e0202 */
[----:B------:R-:W-:Y:S01]  /*01c0*/  VIADD R15, R17, 0x8 ;  /* 0x00000008110f7836 */ /* 0x000fe20000000000 */
[----:B------:R-:W2:Y:S01]  /*01d0*/  @!P0 LDG.E.EL R6, desc[UR4][R4.64] ;  /* 0x0000000404068981 */ /* 0x000ea2000c2e1900 */
[----:B------:R-:W-:-:S03]  /*01e0*/  IMAD.WIDE R10, R9, 0x4, R2 ;  /* 0x00000004090a7825 */ /* 0x000fc600078e0202 */
[----:B------:R1:W2:Y:S01]  /*01f0*/  @!P0 LDG.E.EL R7, desc[UR4][R4.64+0x4] ;  /* 0x0000040404078981 */ /* 0x0002a2000c2e1900 */
[----:B------:R-:W-:Y:S02]  /*0200*/  IMAD.MOV.U32 R8, RZ, RZ, RZ ;  /* 0x000000ffff087224 */ /* 0x000fe400078e00ff */
[--C-:B------:R-:W-:Y:S01]  /*0210*/  IMAD.WIDE R14, R15, 0x4, R2.reuse ;  /* 0x000000040f0e7825 */ /* 0x100fe200078e0202 */
[----:B------:R-:W3:Y:S03]  /*0220*/  @!P0 LDG.E.EL R18, desc[UR4][R10.64] ;  /* 0x000000040a128981 */ /* 0x000ee6000c2e1900 */
[----:B------:R-:W-:Y:S01]  /*0230*/  VIADD R13, R9, 0x8 ;  /* 0x00000008090d7836 */ /* 0x000fe20000000000 */
[----:B------:R-:W3:Y:S03]  /*0240*/  @!P0 LDG.E.EL R20, desc[UR4][R10.64+0x4] ;  /* 0x000004040a148981 */ /* 0x000ee6000c2e1900 */
[----:B------:R-:W-:Y:S01]  /*0250*/  IMAD.WIDE R12, R13, 0x4, R2 ;  /* 0x000000040d0c7825 */ /* 0x000fe200078e0202 */
[----:B------:R-:W4:Y:S03]  /*0260*/  @!P0 LDG.E.EL R8, desc[UR4][R14.64] ;  /* 0x000000040e088981 */ /* 0x000f26000c2e1900 */
[----:B------:R-:W-:Y:S01]  /*0270*/  VIADD R9, R9, 0x9 ;  /* 0x0000000909097836 */ /* 0x000fe20000000000 */
[----:B------:R-:W5:Y:S01]  /*0280*/  @!P0 LDG.E.EL R19, desc[UR4][R12.64] ;  /* 0x000000040c138981 */ /* 0x000f62000c2e1900 */
[----:B-1----:R-:W-:-:S02]  /*0290*/  IMAD.MOV.U32 R4, RZ, RZ, RZ ;  /* 0x000000ffff047224 */ /* 0x002fc400078e00ff */
[----:B------:R-:W-:Y:S02]  /*02a0*/  VIADD R5, R17, 0x9 ;  /* 0x0000000911057836 */ /* 0x000fe40000000000 */
[----:B------:R-:W-:-:S04]  /*02b0*/  IMAD.WIDE R16, R9, 0x4, R2 ;  /* 0x0000000409107825 */ /* 0x000fc800078e0202 */
[----:B------:R-:W-:Y:S01]  /*02c0*/  IMAD.WIDE R2, R5, 0x4, R2 ;  /* 0x0000000405027825 */ /* 0x000fe200078e0202 */
[----:B------:R-:W5:Y:S03]  /*02d0*/  @!P0 LDG.E.EL R4, desc[UR4][R16.64] ;  /* 0x0000000410048981 */ /* 0x000f66000c2e1900 */
[----:B------:R-:W-:-:S06]  /*02e0*/  IMAD.MOV.U32 R5, RZ, RZ, RZ ;  /* 0x000000ffff057224 */ /* 0x000fcc00078e00ff */
[----:B------:R1:W5:Y:S02]  /*02f0*/  @!P0 LDG.E.EL R5, desc[UR4][R2.64] ;  /* 0x0000000402058981 */ /* 0x000364000c2e1900 */
[----:B-1----:R-:W1:Y:S02]  /*0300*/  LDC.64 R2, c[0x0][0x218] ;  /* 0x00008600ff027b82 */ /* 0x002e640000000a00 */
[----:B-1----:R-:W-:Y:S01]  /*0310*/  IMAD.WIDE R2, R0, 0x4, R2 ;  /* 0x0000000400027825 */ /* 0x002fe200078e0202 */
[C---:B--2---:R-:W-:Y:S02]  /*0320*/  FSETP.GT.AND P4, PT, R7.reuse, R6, PT ;  /* 0x000000060700720b */ /* 0x044fe40003f84000 */
[----:B------:R-:W-:Y:S02]  /*0330*/  FSETP.NAN.AND P2, PT, R7, R7, PT ;  /* 0x000000070700720b */ /* 0x000fe40003f48000 */
[----:B---3--:R-:W-:Y:S02]  /*0340*/  FSETP.GT.AND P5, PT, R20, R18, PT ;  /* 0x000000121400720b */ /* 0x008fe40003fa4000 */
[----:B----4-:R-:W-:-:S07]  /*0350*/  FSETP.NAN.AND P1, PT, R8, R8, PT ;  /* 0x000000080800720b */ /* 0x010fce0003f28000 */
[----:B------:R-:W-:Y:S02]  /*0360*/  @!P4 SEL R7, R7, R6, P2 ;  /* 0x000000060707c207 */ /* 0x000fe40001000000 */
[----:B-----5:R-:W-:Y:S02]  /*0370*/  FSETP.NAN.AND P6, PT, R19, R19, PT ;  /* 0x000000131300720b */ /* 0x020fe40003fc8000 */
[C---:B------:R-:W-:Y:S02]  /*0380*/  FSETP.NAN.AND P2, PT, R20.reuse, R20, PT ;  /* 0x000000141400720b */ /* 0x040fe40003f48000 */
[----:B------:R-:W-:Y:S02]  /*0390*/  FSETP.GEU.AND P3, PT, R7, R8, PT ;  /* 0x000000080700720b */ /* 0x000fe40003f6e000 */
[----:B------:R-:W-:Y:S02]  /*03a0*/  @!P5 SEL R20, R20, R18, P2 ;  /* 0x000000121414d207 */ /* 0x000fe40001000000 */
[----:B------:R-:W-:-:S02]  /*03b0*/  @!P1 SEL R8, R8, R7, !P3 ;  /* 0x0000000708089207 */ /* 0x000fc40005800000 */
[----:B------:R-:W-:Y:S02]  /*03c0*/  FSETP.NAN.AND P1, PT, R4, R4, PT ;  /* 0x000000040400720b */ /* 0x000fe40003f28000 */
[----:B------:R-:W-:-:S04]  /*03d0*/  FSETP.GEU.AND P2, PT, R20, R19, PT ;  /* 0x000000131400720b */ /* 0x000fc80003f4e000 */
[----:B------:R-:W-:Y:S02]  /*03e0*/  @!P6 SEL R19, R19, R20, !P2 ;  /* 0x000000141313e207 */ /* 0x000fe40005000000 */
[----:B------:R-:W-:Y:S02]  /*03f0*/  FSETP.NAN.AND P6, PT, R5, R5, PT ;  /* 0x000000050500720b */ /* 0x000fe40003fc8000 */
[----:B------:R-:W-:Y:S02]  /*0400*/  SEL R6, RZ, 0x1, !P5 ;  /* 0x00000001ff067807 */ /* 0x000fe40006800000 */
[----:B------:R-:W-:Y:S02]  /*0410*/  FSETP.GEU.AND P5, PT, R19, R4, PT ;  /* 0x000000041300720b */ /* 0x000fe40003fae000 */
[----:B------:R-:W-:Y:S02]  /*0420*/  SEL R7, RZ, 0x1, !P4 ;  /* 0x00000001ff077807 */ /* 0x000fe40006000000 */
[----:B------:R-:W-:-:S02]  /*0430*/  @!P1 SEL R4, R4, R19, !P5 ;  /* 0x0000001304049207 */ /* 0x000fc40006800000 */
[----:B------:R-:W-:Y:S02]  /*0440*/  FSETP.GEU.AND P1, PT, R8, R5, PT ;  /* 0x000000050800720b */ /* 0x000fe40003f2e000 */
[----:B------:R-:W-:Y:S02]  /*0450*/  SEL R9, R6, 0x2, P2 ;  /* 0x0000000206097807 */ /* 0x000fe40001000000 */
[----:B------:R-:W-:Y:S02]  /*0460*/  SEL R7, R7, 0x2, P3 ;  /* 0x0000000207077807 */ /* 0x000fe40001800000 */
[----:B------:R-:W-:Y:S02]  /*0470*/  @!P6 SEL R5, R5, R8, !P1 ;  /* 0x000000080505e207 */ /* 0x000fe40004800000 */
[----:B------:R-:W-:Y:S02]  /*0480*/  IADD3 R6, P2, R0, UR6, RZ ;  /* 0x0000000600067c10 */ /* 0x000fe4000ff5e0ff */
[----:B------:R-:W-:-:S02]  /*0490*/  SEL R9, R9, 0x3, P5 ;  /* 0x0000000309097807 */ /* 0x000fc40002800000 */
[----:B------:R-:W-:Y:S01]  /*04a0*/  SEL R8, R7, 0x3, P1 ;  /* 0x0000000307087807 */ /* 0x000fe20000800000 */
[----:B------:R1:W-:Y:S01]  /*04b0*/  @!P0 STG.E.64 desc[UR4][R2.64], R4 ;  /* 0x0000000402008986 */ /* 0x0003e2000c101b04 */
[----:B------:R-:W-:-:S03]  /*04c0*/  LEA.HI.X.SX32 R7, R0, UR7, 0x1, P2 ;  /* 0x0000000700077c11 */ /* 0x000fc600090f0eff */
[----:B------:R-:W-:Y:S01]  /*04d0*/  IMAD R9, R8, 0x100, R9 ;  /* 0x0000010008097824 */ /* 0x000fe200078e0209 */
[----:B------:R-:W-:Y:S06]  /*04e0*/  @P0 EXIT ;  /* 0x000000000000094d */ /* 0x000fec0003800000 */
[----:B------:R-:W-:Y:S01]  /*04f0*/  STG.E.U16 desc[UR4][R6.64], R9 ;  /* 0x0000000906007986 */ /* 0x000fe2000c101504 */
[----:B------:R-:W-:Y:S05]  /*0500*/  EXIT ;  /* 0x000000000000794d */ /* 0x000fea0003800000 */
.L_x_0:
[----:B------:R-:W-:-:S00]  /*0510*/  BRA `(.L_x_0) ;  /* 0xfffffffc00fc7947 */ /* 0x000fc0000383ffff */
[----:B------:R-:W-:-:S00]  /*0520*/  NOP ;  /* 0x0000000000007918 */ /* 0x000fc00000000000 */
        /* <DEDUP_REMOVED lines=13> */
.L_x_1:


//--------------------- .nv.constant0.triton_poi_fused_max_pool2d_with_indices_17 --------------------------
	.section	.nv.constant0.triton_poi_fused_max_pool2d_with_indices_17,"a",@progbits
	.sectionflags	@""
	.align	4
.nv.constant0.triton_poi_fused_max_pool2d_with_indices_17:
	.zero		556
